	.headerflags	@"EF_CUDA_TEXMODE_UNIFIED EF_CUDA_64BIT_ADDRESS EF_CUDA_ACCELERATORS EF_CUDA_SM90 EF_CUDA_VIRTUAL_SM(EF_CUDA_SM90)"
	.elftype	@"ET_EXEC"


//--------------------- .nv.info                  --------------------------
	.section	.nv.info,"",@"SHT_CUDA_INFO"
	.align	4


	//----- nvinfo : EIATTR_REGCOUNT
	.align		4
        /*0000*/ 	.byte	0x04, 0x2f
        /*0002*/ 	.short	(.L_1 - .L_0)
	.align		4
.L_0:
        /*0004*/ 	.word	index@(triton_poi_fused_convolution_div_max_pool2d_with_indices_relu_sub_38)
        /*0008*/ 	.word	0x00000020


	//----- nvinfo : EIATTR_MIN_STACK_SIZE
	.align		4
.L_1:
        /*000c*/ 	.byte	0x04, 0x12
        /*000e*/ 	.short	(.L_3 - .L_2)
	.align		4
.L_2:
        /*0010*/ 	.word	index@(triton_poi_fused_convolution_div_max_pool2d_with_indices_relu_sub_38)
        /*0014*/ 	.word	0x00000000


	//----- nvinfo : EIATTR_FRAME_SIZE
	.align		4
.L_3:
        /*0018*/ 	.byte	0x04, 0x11
        /*001a*/ 	.short	(.L_5 - .L_4)
	.align		4
.L_4:
        /*001c*/ 	.word	index@(triton_poi_fused_convolution_div_max_pool2d_with_indices_relu_sub_38)
        /*0020*/ 	.word	0x00000000


	//----- nvinfo : EIATTR_MIN_STACK_SIZE
	.align		4
.L_5:
        /*0024*/ 	.byte	0x04, 0x12
        /*0026*/ 	.short	(.L_7 - .L_6)
	.align		4
.L_6:
        /*0028*/ 	.word	index@(triton_poi_fused_convolution_div_max_pool2d_with_indices_relu_sub_38)
        /*002c*/ 	.word	0x00000000
.L_7:


//--------------------- .nv.info.triton_poi_fused_convolution_div_max_pool2d_with_indices_relu_sub_38 --------------------------
	.section	.nv.info.triton_poi_fused_convolution_div_max_pool2d_with_indices_relu_sub_38,"",@"SHT_CUDA_INFO"
	.sectionflags	@""
	.align	4


	//----- nvinfo : EIATTR_CUDA_API_VERSION
	.align		4
        /*0000*/ 	.byte	0x04, 0x37
        /*0002*/ 	.short	(.L_9 - .L_8)
.L_8:
        /*0004*/ 	.word	0x0000007c


	//----- nvinfo : EIATTR_KPARAM_INFO
	.align		4
.L_9:
        /*0008*/ 	.byte	0x04, 0x17
        /*000a*/ 	.short	(.L_11 - .L_10)
.L_10:
        /*000c*/ 	.word	0x00000000
        /*0010*/ 	.short	0x0004
        /*0012*/ 	.short	0x001c
        /*0014*/ 	.byte	0x00, 0xf0, 0x11, 0x00


	//----- nvinfo : EIATTR_KPARAM_INFO
	.align		4
.L_11:
        /*0018*/ 	.byte	0x04, 0x17
        /*001a*/ 	.short	(.L_13 - .L_12)
.L_12:
        /*001c*/ 	.word	0x00000000
        /*0020*/ 	.short	0x0003
        /*0022*/ 	.short	0x0018
        /*0024*/ 	.byte	0x00, 0xf0, 0x11, 0x00


	//----- nvinfo : EIATTR_KPARAM_INFO
	.align		4
.L_13:
        /*0028*/ 	.byte	0x04, 0x17
        /*002a*/ 	.short	(.L_15 - .L_14)
.L_14:
        /*002c*/ 	.word	0x00000000
        /*0030*/ 	.short	0x0002
        /*0032*/ 	.short	0x0010
        /*0034*/ 	.byte	0x00, 0xf4, 0x21, 0x00


	//----- nvinfo : EIATTR_KPARAM_INFO
	.align		4
.L_15:
        /*0038*/ 	.byte	0x04, 0x17
        /*003a*/ 	.short	(.L_17 - .L_16)
.L_16:
        /*003c*/ 	.word	0x00000000
        /*0040*/ 	.short	0x0001
        /*0042*/ 	.short	0x0008
        /*0044*/ 	.byte	0x00, 0xf4, 0x21, 0x00


	//----- nvinfo : EIATTR_KPARAM_INFO
	.align		4
.L_17:
        /*0048*/ 	.byte	0x04, 0x17
        /*004a*/ 	.short	(.L_19 - .L_18)
.L_18:
        /*004c*/ 	.word	0x00000000
        /*0050*/ 	.short	0x0000
        /*0052*/ 	.short	0x0000
        /*0054*/ 	.byte	0x00, 0xf4, 0x21, 0x00


	//----- nvinfo : EIATTR_SPARSE_MMA_MASK
	.align		4
.L_19:
        /*0058*/ 	.byte	0x03, 0x50
        /*005a*/ 	.short	0x0000


	//----- nvinfo : EIATTR_MAXREG_COUNT
	.align		4
        /*005c*/ 	.byte	0x03, 0x1b
        /*005e*/ 	.short	0x00ff


	//----- nvinfo : EIATTR_EXIT_INSTR_OFFSETS
	.align		4
        /*0060*/ 	.byte	0x04, 0x1c
        /*0062*/ 	.short	(.L_21 - .L_20)


	//   ....[0]....
.L_20:
        /*0064*/ 	.word	0x00000c80


	//   ....[1]....
        /*0068*/ 	.word	0x00000ca0


	//----- nvinfo : EIATTR_REQNTID
	.align		4
.L_21:
        /*006c*/ 	.byte	0x04, 0x10
        /*006e*/ 	.short	(.L_23 - .L_22)
.L_22:
        /*0070*/ 	.word	0x00000100
        /*0074*/ 	.word	0x00000001
        /*0078*/ 	.word	0x00000001


	//----- nvinfo : EIATTR_CBANK_PARAM_SIZE
	.align		4
.L_23:
        /*007c*/ 	.byte	0x03, 0x19
        /*007e*/ 	.short	0x0020


	//----- nvinfo : EIATTR_PARAM_CBANK
	.align		4
        /*0080*/ 	.byte	0x04, 0x0a
        /*0082*/ 	.short	(.L_25 - .L_24)
	.align		4
.L_24:
        /*0084*/ 	.word	index@(.nv.constant0.triton_poi_fused_convolution_div_max_pool2d_with_indices_relu_sub_38)
        /*0088*/ 	.short	0x0210
        /*008a*/ 	.short	0x0020


	//----- nvinfo : EIATTR_SW_WAR
	.align		4
.L_25:
        /*008c*/ 	.byte	0x04, 0x36
        /*008e*/ 	.short	(.L_27 - .L_26)
.L_26:
        /*0090*/ 	.word	0x00000008
.L_27:


//--------------------- .nv.callgraph             --------------------------
	.section	.nv.callgraph,"",@"SHT_CUDA_CALLGRAPH"
	.align	4
	.sectionentsize	8
	.align		4
        /*0000*/ 	.word	0x00000000
	.align		4
        /*0004*/ 	.word	0xffffffff
	.align		4
        /*0008*/ 	.word	0x00000000
	.align		4
        /*000c*/ 	.word	0xfffffffe
	.align		4
        /*0010*/ 	.word	0x00000000
	.align		4
        /*0014*/ 	.word	0xfffffffd
	.align		4
        /*0018*/ 	.word	0x00000000
	.align		4
        /*001c*/ 	.word	0xfffffffc


//--------------------- .text.triton_poi_fused_convolution_div_max_pool2d_with_indices_relu_sub_38 --------------------------
	.section	.text.triton_poi_fused_convolution_div_max_pool2d_with_indices_relu_sub_38,"ax",@progbits
	.sectionflags	@"SHF_BARRIERS=1"
	.align	128
        .global         triton_poi_fused_convolution_div_max_pool2d_with_indices_relu_sub_38
        .type           triton_poi_fused_convolution_div_max_pool2d_with_indices_relu_sub_38,@function
        .size           triton_poi_fused_convolution_div_max_pool2d_with_indices_relu_sub_38,(.L_x_1 - triton_poi_fused_convolution_div_max_pool2d_with_indices_relu_sub_38)
        .other          triton_poi_fused_convolution_div_max_pool2d_with_indices_relu_sub_38,@"STO_CUDA_ENTRY STV_DEFAULT"
triton_poi_fused_convolution_div_max_pool2d_with_indices_relu_sub_38:
.text.triton_poi_fused_convolution_div_max_pool2d_with_indices_relu_sub_38:
[----:B------:R-:W0:Y:S01]  /*0000*/  LDC R1, c[0x0][0x28] ;  /* 0x00000a00ff017b82 */ /* 0x000e220000000800 */
[----:B------:R-:W1:Y:S07]  /*0010*/  S2R R3, SR_TID.X ;  /* 0x0000000000037919 */ /* 0x000e6e0000002100 */
[----:B------:R-:W2:Y:S01]  /*0020*/  S2UR UR4, SR_CTAID.Y ;  /* 0x00000000000479c3 */ /* 0x000ea20000002600 */
[----:B------:R-:W-:Y:S01]  /*0030*/  ULDC.64 UR6, c[0x0][0x208] ;  /* 0x0000820000067ab9 */ /* 0x000fe20000000a00 */
[----:B------:R-:W-:Y:S01]  /*0040*/  CS2R R24, SRZ ;  /* 0x0000000000187805 */ /* 0x000fe2000001ff00 */
[----:B------:R-:W2:Y:S01]  /*0050*/  S2R R4, SR_CTAID.Z ;  /* 0x0000000000047919 */ /* 0x000ea20000002700 */
[----:B------:R-:W3:Y:S04]  /*0060*/  S2R R2, SR_CTAID.X ;  /* 0x0000000000027919 */ /* 0x000ee80000002500 */
[----:B------:R-:W2:Y:S08]  /*0070*/  LDC R5, c[0x0][0x10] ;  /* 0x00000400ff057b82 */ /* 0x000eb00000000800 */
[----:B------:R-:W4:Y:S01]  /*0080*/  LDC.64 R12, c[0x0][0x210] ;  /* 0x00008400ff0c7b82 */ /* 0x000f220000000a00 */
[----:B-1----:R-:W-:Y:S01]  /*0090*/  SHF.R.U32.HI R0, RZ, 0x4, R3 ;  /* 0x00000004ff007819 */ /* 0x002fe20000011603 */
[----:B--2---:R-:W-:-:S03]  /*00a0*/  IMAD R4, R4, R5, UR4 ;  /* 0x0000000404047e24 */ /* 0x004fc6000f8e0205 */
[----:B------:R-:W-:Y:S01]  /*00b0*/  SGXT.U32 R5, R0, 0x4 ;  /* 0x000000040005781a */ /* 0x000fe20000000000 */
[----:B---3--:R-:W-:-:S03]  /*00c0*/  IMAD.SHL.U32 R2, R2, 0x10, RZ ;  /* 0x0000001002027824 */ /* 0x008fc600078e00ff */
[----:B------:R-:W-:Y:S02]  /*00d0*/  PRMT R5, R5, 0x6540, R4 ;  /* 0x0000654005057816 */ /* 0x000fe40000000004 */
[----:B------:R-:W-:Y:S02]  /*00e0*/  LOP3.LUT R0, R2, 0xf, R3, 0xf8, !PT ;  /* 0x0000000f02007812 */ /* 0x000fe400078ef803 */
[C---:B------:R-:W-:Y:S02]  /*00f0*/  LOP3.LUT R6, R5.reuse, 0x10, RZ, 0xfc, !PT ;  /* 0x0000001005067812 */ /* 0x040fe400078efcff */
[----:B------:R-:W-:Y:S01]  /*0100*/  ISETP.GE.AND P0, PT, R0, 0x9, PT ;  /* 0x000000090000780c */ /* 0x000fe20003f06270 */
[C---:B------:R-:W-:Y:S01]  /*0110*/  IMAD R29, R5.reuse, 0x9, R0 ;  /* 0x00000009051d7824 */ /* 0x040fe200078e0200 */
[----:B------:R-:W-:Y:S01]  /*0120*/  LOP3.LUT R7, R5, 0x20, RZ, 0xfc, !PT ;  /* 0x0000002005077812 */ /* 0x000fe200078efcff */
[----:B------:R-:W-:Y:S01]  /*0130*/  IMAD.MOV.U32 R0, RZ, RZ, RZ ;  /* 0x000000ffff007224 */ /* 0x000fe200078e00ff */
[----:B------:R-:W-:Y:S01]  /*0140*/  ISETP.LT.AND P1, PT, R6, 0x40000, !P0 ;  /* 0x000400000600780c */ /* 0x000fe20004721270 */
[----:B------:R-:W-:Y:S01]  /*0150*/  VIADD R11, R29, 0x90 ;  /* 0x000000901d0b7836 */ /* 0x000fe20000000000 */
[----:B------:R-:W-:Y:S01]  /*0160*/  LOP3.LUT R8, R5, 0x30, RZ, 0xfc, !PT ;  /* 0x0000003005087812 */ /* 0x000fe200078efcff */
[----:B------:R-:W-:Y:S01]  /*0170*/  VIADD R17, R29, 0x120 ;  /* 0x000001201d117836 */ /* 0x000fe20000000000 */
[----:B------:R-:W-:Y:S01]  /*0180*/  ISETP.LT.AND P3, PT, R7, 0x40000, !P0 ;  /* 0x000400000700780c */ /* 0x000fe20004761270 */
[----:B----4-:R-:W-:Y:S01]  /*0190*/  IMAD.WIDE R10, R11, 0x4, R12 ;  /* 0x000000040b0a7825 */ /* 0x010fe200078e020c */
[----:B------:R-:W-:-:S02]  /*01a0*/  LOP3.LUT R6, R5, 0x40, RZ, 0xfc, !PT ;  /* 0x0000004005067812 */ /* 0x000fc400078efcff */
[----:B------:R-:W-:Y:S01]  /*01b0*/  ISETP.LT.AND P2, PT, R8, 0x40000, !P0 ;  /* 0x000400000800780c */ /* 0x000fe20004741270 */
[----:B------:R-:W-:Y:S01]  /*01c0*/  VIADD R19, R29, 0x1b0 ;  /* 0x000001b01d137836 */ /* 0x000fe20000000000 */
[----:B------:R-:W-:Y:S01]  /*01d0*/  LOP3.LUT R7, R5, 0x50, RZ, 0xfc, !PT ;  /* 0x0000005005077812 */ /* 0x000fe200078efcff */
[--C-:B------:R-:W-:Y:S01]  /*01e0*/  IMAD.WIDE R16, R17, 0x4, R12.reuse ;  /* 0x0000000411107825 */ /* 0x100fe200078e020c */
[----:B------:R-:W-:Y:S01]  /*01f0*/  LOP3.LUT R8, R5, 0x60, RZ, 0xfc, !PT ;  /* 0x0000006005087812 */ /* 0x000fe200078efcff */
[----:B------:R1:W2:Y:S01]  /*0200*/  @P1 LDG.E.EL R0, desc[UR6][R10.64] ;  /* 0x000000060a001981 */ /* 0x0002a2000c2e1900 */
[----:B------:R-:W-:Y:S01]  /*0210*/  ISETP.LT.AND P6, PT, R6, 0x40000, !P0 ;  /* 0x000400000600780c */ /* 0x000fe200047c1270 */
[----:B------:R-:W-:Y:S01]  /*0220*/  IMAD.MOV.U32 R6, RZ, RZ, RZ ;  /* 0x000000ffff067224 */ /* 0x000fe200078e00ff */
[----:B------:R-:W-:Y:S01]  /*0230*/  ISETP.LT.AND P5, PT, R7, 0x40000, !P0 ;  /* 0x000400000700780c */ /* 0x000fe200047a1270 */
[----:B------:R-:W-:Y:S01]  /*0240*/  VIADD R9, R29, 0x240 ;  /* 0x000002401d097836 */ /* 0x000fe20000000000 */
[----:B------:R-:W-:Y:S01]  /*0250*/  ISETP.LT.AND P4, PT, R8, 0x40000, !P0 ;  /* 0x000400000800780c */ /* 0x000fe20004781270 */
[----:B------:R-:W-:Y:S01]  /*0260*/  IMAD.WIDE R18, R19, 0x4, R12 ;  /* 0x0000000413127825 */ /* 0x000fe200078e020c */
[C---:B------:R-:W-:Y:S01]  /*0270*/  LOP3.LUT R7, R5.reuse, 0x70, RZ, 0xfc, !PT ;  /* 0x0000007005077812 */ /* 0x040fe200078efcff */
[----:B------:R3:W4:Y:S01]  /*0280*/  @P3 LDG.E.EL R6, desc[UR6][R16.64] ;  /* 0x0000000610063981 */ /* 0x000722000c2e1900 */
[----:B------:R-:W-:Y:S01]  /*0290*/  LOP3.LUT R8, R5, 0x80, RZ, 0xfc, !PT ;  /* 0x0000008005087812 */ /* 0x000fe200078efcff */
[----:B------:R-:W-:Y:S01]  /*02a0*/  VIADD R15, R29, 0x2d0 ;  /* 0x000002d01d0f7836 */ /* 0x000fe20000000000 */
[----:B------:R-:W-:-:S02]  /*02b0*/  ISETP.LT.AND P1, PT, R7, 0x40000, !P0 ;  /* 0x000400000700780c */ /* 0x000fc40004721270 */
[----:B------:R-:W-:Y:S02]  /*02c0*/  CS2R R22, SRZ ;  /* 0x0000000000167805 */ /* 0x000fe4000001ff00 */
[----:B------:R-:W-:Y:S01]  /*02d0*/  ISETP.LT.AND P3, PT, R8, 0x40000, !P0 ;  /* 0x000400000800780c */ /* 0x000fe20004761270 */
[--C-:B------:R-:W-:Y:S01]  /*02e0*/  IMAD.WIDE R8, R9, 0x4, R12.reuse ;  /* 0x0000000409087825 */ /* 0x100fe200078e020c */
[C---:B------:R-:W-:Y:S01]  /*02f0*/  LOP3.LUT R7, R5.reuse, 0x90, RZ, 0xfc, !PT ;  /* 0x0000009005077812 */ /* 0x040fe200078efcff */
[----:B------:R5:W4:Y:S01]  /*0300*/  @P2 LDG.E.EL R25, desc[UR6][R18.64] ;  /* 0x0000000612192981 */ /* 0x000b22000c2e1900 */
[----:B-1----:R-:W-:Y:S01]  /*0310*/  LOP3.LUT R10, R5, 0xa0, RZ, 0xfc, !PT ;  /* 0x000000a0050a7812 */ /* 0x002fe200078efcff */
[----:B------:R-:W-:Y:S01]  /*0320*/  IMAD.WIDE R14, R15, 0x4, R12 ;  /* 0x000000040f0e7825 */ /* 0x000fe200078e020c */
[----:B------:R-:W-:Y:S01]  /*0330*/  ISETP.LT.AND P2, PT, R7, 0x40000, !P0 ;  /* 0x000400000700780c */ /* 0x000fe20004741270 */
[----:B------:R-:W4:Y:S01]  /*0340*/  @P6 LDG.E.EL R24, desc[UR6][R8.64] ;  /* 0x0000000608186981 */ /* 0x000f22000c2e1900 */
[----:B------:R-:W-:Y:S01]  /*0350*/  LOP3.LUT R7, R5, 0xb0, RZ, 0xfc, !PT ;  /* 0x000000b005077812 */ /* 0x000fe200078efcff */
[----:B------:R-:W-:-:S02]  /*0360*/  VIADD R21, R29, 0x480 ;  /* 0x000004801d157836 */ /* 0x000fc40000000000 */
[C---:B---3--:R-:W-:Y:S02]  /*0370*/  VIADD R17, R29.reuse, 0x3f0 ;  /* 0x000003f01d117836 */ /* 0x048fe40000000000 */
[----:B-----5:R-:W-:Y:S01]  /*0380*/  VIADD R19, R29, 0x360 ;  /* 0x000003601d137836 */ /* 0x020fe20000000000 */
[----:B------:R-:W-:Y:S01]  /*0390*/  ISETP.LT.AND P6, PT, R10, 0x40000, !P0 ;  /* 0x000400000a00780c */ /* 0x000fe200047c1270 */
[----:B------:R1:W3:Y:S01]  /*03a0*/  @P5 LDG.E.EL R23, desc[UR6][R14.64] ;  /* 0x000000060e175981 */ /* 0x0002e2000c2e1900 */
[----:B------:R-:W-:Y:S01]  /*03b0*/  CS2R R10, SRZ ;  /* 0x00000000000a7805 */ /* 0x000fe2000001ff00 */
[--C-:B------:R-:W-:Y:S01]  /*03c0*/  IMAD.WIDE R18, R19, 0x4, R12.reuse ;  /* 0x0000000413127825 */ /* 0x100fe200078e020c */
[----:B------:R-:W-:Y:S02]  /*03d0*/  ISETP.LT.AND P5, PT, R7, 0x40000, !P0 ;  /* 0x000400000700780c */ /* 0x000fe400047a1270 */
[----:B------:R-:W-:Y:S01]  /*03e0*/  LOP3.LUT R7, R5, 0xc0, RZ, 0xfc, !PT ;  /* 0x000000c005077812 */ /* 0x000fe200078efcff */
[--C-:B------:R-:W-:Y:S01]  /*03f0*/  IMAD.WIDE R16, R17, 0x4, R12.reuse ;  /* 0x0000000411107825 */ /* 0x100fe200078e020c */
[----:B------:R-:W5:Y:S03]  /*0400*/  @P4 LDG.E.EL R22, desc[UR6][R18.64] ;  /* 0x0000000612164981 */ /* 0x000f66000c2e1900 */
[----:B-1----:R-:W-:Y:S01]  /*0410*/  IMAD.WIDE R14, R21, 0x4, R12 ;  /* 0x00000004150e7825 */ /* 0x002fe200078e020c */
[----:B------:R1:W5:Y:S03]  /*0420*/  @P1 LDG.E.EL R11, desc[UR6][R16.64] ;  /* 0x00000006100b1981 */ /* 0x000366000c2e1900 */
[----:B------:R-:W-:-:S02]  /*0430*/  VIADD R21, R29, 0x510 ;  /* 0x000005101d157836 */ /* 0x000fc40000000000 */
[----:B------:R-:W-:Y:S01]  /*0440*/  IMAD.MOV.U32 R9, RZ, RZ, RZ ;  /* 0x000000ffff097224 */ /* 0x000fe200078e00ff */
[----:B------:R-:W-:Y:S01]  /*0450*/  ISETP.LT.AND P4, PT, R7, 0x40000, !P0 ;  /* 0x000400000700780c */ /* 0x000fe20004781270 */
[----:B------:R-:W-:Y:S01]  /*0460*/  IMAD.WIDE R20, R21, 0x4, R12 ;  /* 0x0000000415147825 */ /* 0x000fe200078e020c */
[C---:B------:R-:W-:Y:S01]  /*0470*/  LOP3.LUT R7, R5.reuse, 0xd0, RZ, 0xfc, !PT ;  /* 0x000000d005077812 */ /* 0x040fe200078efcff */
[----:B------:R1:W5:Y:S01]  /*0480*/  @P3 LDG.E.EL R10, desc[UR6][R14.64] ;  /* 0x000000060e0a3981 */ /* 0x000362000c2e1900 */
[C---:B------:R-:W-:Y:S02]  /*0490*/  ISETP.LT.AND P1, PT, R5.reuse, 0x40000, !P0 ;  /* 0x000400000500780c */ /* 0x040fe40004721270 */
[C---:B------:R-:W-:Y:S01]  /*04a0*/  LOP3.LUT R8, R5.reuse, 0xe0, RZ, 0xfc, !PT ;  /* 0x000000e005087812 */ /* 0x040fe200078efcff */
[----:B------:R1:W5:Y:S01]  /*04b0*/  @P2 LDG.E.EL R9, desc[UR6][R20.64] ;  /* 0x0000000614092981 */ /* 0x000362000c2e1900 */
[----:B------:R-:W-:Y:S01]  /*04c0*/  LOP3.LUT R5, R5, 0xf0, RZ, 0xfc, !PT ;  /* 0x000000f005057812 */ /* 0x000fe200078efcff */
[----:B-1----:R-:W-:Y:S01]  /*04d0*/  VIADD R17, R29, 0x630 ;  /* 0x000006301d117836 */ /* 0x002fe20000000000 */
[----:B------:R-:W-:-:S02]  /*04e0*/  ISETP.LT.AND P3, PT, R7, 0x40000, !P0 ;  /* 0x000400000700780c */ /* 0x000fc40004761270 */
[----:B------:R-:W-:Y:S01]  /*04f0*/  ISETP.LT.AND P2, PT, R8, 0x40000, !P0 ;  /* 0x000400000800780c */ /* 0x000fe20004741270 */
[----:B------:R-:W-:Y:S01]  /*0500*/  VIADD R15, R29, 0x5a0 ;  /* 0x000005a01d0f7836 */ /* 0x000fe20000000000 */
[----:B------:R-:W-:Y:S01]  /*0510*/  ISETP.LT.AND P0, PT, R5, 0x40000, !P0 ;  /* 0x000400000500780c */ /* 0x000fe20004701270 */
[----:B------:R-:W-:Y:S02]  /*0520*/  IMAD.MOV.U32 R5, RZ, RZ, RZ ;  /* 0x000000ffff057224 */ /* 0x000fe400078e00ff */
[----:B------:R-:W-:-:S04]  /*0530*/  IMAD.WIDE R16, R17, 0x4, R12 ;  /* 0x0000000411107825 */ /* 0x000fc800078e020c */
[----:B------:R-:W-:Y:S01]  /*0540*/  IMAD.MOV.U32 R8, RZ, RZ, RZ ;  /* 0x000000ffff087224 */ /* 0x000fe200078e00ff */
[----:B------:R1:W5:Y:S01]  /*0550*/  @P5 LDG.E.EL R5, desc[UR6][R16.64] ;  /* 0x0000000610055981 */ /* 0x000362000c2e1900 */
[----:B------:R-:W-:-:S04]  /*0560*/  IMAD.WIDE R14, R15, 0x4, R12 ;  /* 0x000000040f0e7825 */ /* 0x000fc800078e020c */
[C---:B0-----:R-:W-:Y:S01]  /*0570*/  VIADD R19, R29.reuse, 0x6c0 ;  /* 0x000006c01d137836 */ /* 0x041fe20000000000 */
[----:B------:R0:W5:Y:S01]  /*0580*/  @P6 LDG.E.EL R8, desc[UR6][R14.64] ;  /* 0x000000060e086981 */ /* 0x000162000c2e1900 */
[C---:B------:R-:W-:Y:S02]  /*0590*/  VIADD R27, R29.reuse, 0x750 ;  /* 0x000007501d1b7836 */ /* 0x040fe40000000000 */
[C---:B------:R-:W-:Y:S02]  /*05a0*/  VIADD R21, R29.reuse, 0x7e0 ;  /* 0x000007e01d157836 */ /* 0x040fe40000000000 */
[----:B-1----:R-:W-:Y:S02]  /*05b0*/  VIADD R17, R29, 0x870 ;  /* 0x000008701d117836 */ /* 0x002fe40000000000 */
[----:B------:R-:W-:-:S04]  /*05c0*/  IMAD.WIDE R18, R19, 0x4, R12 ;  /* 0x0000000413127825 */ /* 0x000fc800078e020c */
[----:B------:R-:W-:-:S04]  /*05d0*/  IMAD.WIDE R26, R27, 0x4, R12 ;  /* 0x000000041b1a7825 */ /* 0x000fc800078e020c */
[----:B------:R-:W-:-:S04]  /*05e0*/  IMAD.WIDE R20, R21, 0x4, R12 ;  /* 0x0000000415147825 */ /* 0x000fc800078e020c */
[----:B0-----:R-:W-:-:S04]  /*05f0*/  IMAD.WIDE R14, R29, 0x4, R12 ;  /* 0x000000041d0e7825 */ /* 0x001fc800078e020c */
[----:B------:R-:W-:-:S04]  /*0600*/  IMAD.WIDE R12, R17, 0x4, R12 ;  /* 0x00000004110c7825 */ /* 0x000fc800078e020c */
[----:B------:R-:W-:Y:S02]  /*0610*/  IMAD.MOV.U32 R7, RZ, RZ, RZ ;  /* 0x000000ffff077224 */ /* 0x000fe400078e00ff */
[----:B------:R-:W-:Y:S02]  /*0620*/  IMAD.MOV.U32 R28, RZ, RZ, RZ ;  /* 0x000000ffff1c7224 */ /* 0x000fe400078e00ff */
[----:B------:R-:W-:Y:S02]  /*0630*/  IMAD.MOV.U32 R16, RZ, RZ, RZ ;  /* 0x000000ffff107224 */ /* 0x000fe400078e00ff */
[----:B------:R-:W-:Y:S01]  /*0640*/  IMAD.MOV.U32 R29, RZ, RZ, RZ ;  /* 0x000000ffff1d7224 */ /* 0x000fe200078e00ff */
[----:B------:R0:W5:Y:S01]  /*0650*/  @P4 LDG.E.EL R7, desc[UR6][R18.64] ;  /* 0x0000000612074981 */ /* 0x000162000c2e1900 */
[----:B------:R-:W-:-:S03]  /*0660*/  IMAD.MOV.U32 R17, RZ, RZ, RZ ;  /* 0x000000ffff117224 */ /* 0x000fc600078e00ff */
[----:B------:R-:W5:Y:S04]  /*0670*/  @P3 LDG.E.EL R28, desc[UR6][R26.64] ;  /* 0x000000061a1c3981 */ /* 0x000f68000c2e1900 */
[----:B------:R-:W5:Y:S04]  /*0680*/  @P2 LDG.E.EL R16, desc[UR6][R20.64] ;  /* 0x0000000614102981 */ /* 0x000f68000c2e1900 */
[----:B------:R-:W5:Y:S04]  /*0690*/  @P1 LDG.E.EL R29, desc[UR6][R14.64] ;  /* 0x000000060e1d1981 */ /* 0x000f68000c2e1900 */
[----:B------:R1:W5:Y:S01]  /*06a0*/  @P0 LDG.E.EL R17, desc[UR6][R12.64] ;  /* 0x000000060c110981 */ /* 0x000362000c2e1900 */
[----:B0-----:R-:W0:Y:S01]  /*06b0*/  S2R R18, SR_TID.X ;  /* 0x0000000000127919 */ /* 0x001e220000002100 */
[----:B------:R-:W0:Y:S01]  /*06c0*/  S2UR UR5, SR_CgaCtaId ;  /* 0x00000000000579c3 */ /* 0x000e220000008800 */
[----:B------:R-:W-:Y:S01]  /*06d0*/  UMOV UR4, 0x400 ;  /* 0x0000040000047882 */ /* 0x000fe20000000000 */
[----:B-1----:R-:W-:Y:S01]  /*06e0*/  IMAD.SHL.U32 R12, R3, 0x4, RZ ;  /* 0x00000004030c7824 */ /* 0x002fe200078e00ff */
[----:B0-----:R-:W-:Y:S01]  /*06f0*/  UPRMT UR4, UR5, 0x654, UR4 ;  /* 0x0000065405047896 */ /* 0x001fe20008000004 */
[----:B------:R-:W-:Y:S01]  /*0700*/  IMAD.SHL.U32 R19, R18, 0x100, RZ ;  /* 0x0000010012137824 */ /* 0x000fe200078e00ff */
[----:B------:R-:W-:-:S04]  /*0710*/  SHF.R.U32.HI R26, RZ, 0x4, R18 ;  /* 0x00000004ff1a7819 */ /* 0x000fc80000011612 */
[----:B------:R-:W-:Y:S02]  /*0720*/  SGXT.U32 R20, R26, 0x4 ;  /* 0x000000041a14781a */ /* 0x000fe40000000000 */
[----:B------:R-:W-:-:S04]  /*0730*/  LOP3.LUT R19, R19, 0xf00, RZ, 0xc0, !PT ;  /* 0x00000f0013137812 */ /* 0x000fc800078ec0ff */
[C---:B------:R-:W-:Y:S02]  /*0740*/  LOP3.LUT R20, R19.reuse, R20, RZ, 0xfc, !PT ;  /* 0x0000001413147212 */ /* 0x040fe400078efcff */
[----:B------:R-:W-:-:S05]  /*0750*/  LEA.HI R19, R19, UR4, RZ, 0x1c ;  /* 0x0000000413137c11 */ /* 0x000fca000f8fe0ff */
[----:B------:R-:W-:Y:S01]  /*0760*/  IMAD R20, R20, 0x4, R19 ;  /* 0x0000000414147824 */ /* 0x000fe200078e0213 */
[----:B------:R-:W-:Y:S02]  /*0770*/  LOP3.LUT R13, R12, 0xfc, RZ, 0xc0, !PT ;  /* 0x000000fc0c0d7812 */ /* 0x000fe400078ec0ff */
[----:B------:R-:W-:-:S04]  /*0780*/  SHF.R.U32.HI R12, RZ, 0x2, R18 ;  /* 0x00000002ff0c7819 */ /* 0x000fc80000011612 */
[----:B------:R-:W-:Y:S02]  /*0790*/  LOP3.LUT R12, R12, 0x30, RZ, 0xc0, !PT ;  /* 0x000000300c0c7812 */ /* 0x000fe400078ec0ff */
[----:B------:R-:W-:Y:S02]  /*07a0*/  PRMT R4, R13, 0x6540, R4 ;  /* 0x000065400d047816 */ /* 0x000fe40000000004 */
[----:B------:R-:W-:-:S04]  /*07b0*/  SHF.R.U32.HI R3, RZ, 0x6, R3 ;  /* 0x00000006ff037819 */ /* 0x000fc80000011603 */
[----:B------:R-:W-:Y:S02]  /*07c0*/  SGXT.U32 R3, R3, 0x2 ;  /* 0x000000020303781a */ /* 0x000fe40000000000 */
[----:B------:R-:W-:-:S04]  /*07d0*/  ISETP.GE.AND P0, PT, R4, 0x40000, PT ;  /* 0x000400000400780c */ /* 0x000fc80003f06270 */
[----:B------:R-:W-:Y:S01]  /*07e0*/  ISETP.LT.AND P3, PT, R2, RZ, !P0 ;  /* 0x000000ff0200720c */ /* 0x000fe20004761270 */
[----:B--2---:R0:W-:Y:S04]  /*07f0*/  STS [R20+0x40], R0 ;  /* 0x0000400014007388 */ /* 0x0041e80000000800 */
[----:B----4-:R-:W-:Y:S04]  /*0800*/  STS [R20+0x80], R6 ;  /* 0x0000800614007388 */ /* 0x010fe80000000800 */
[----:B------:R-:W-:Y:S04]  /*0810*/  STS [R20+0xc0], R25 ;  /* 0x0000c01914007388 */ /* 0x000fe80000000800 */
[----:B------:R-:W-:Y:S04]  /*0820*/  STS [R20+0x100], R24 ;  /* 0x0001001814007388 */ /* 0x000fe80000000800 */
[----:B---3--:R-:W-:Y:S04]  /*0830*/  STS [R20+0x140], R23 ;  /* 0x0001401714007388 */ /* 0x008fe80000000800 */
[----:B-----5:R1:W-:Y:S04]  /*0840*/  STS [R20+0x180], R22 ;  /* 0x0001801614007388 */ /* 0x0203e80000000800 */
[----:B------:R2:W-:Y:S04]  /*0850*/  STS [R20+0x1c0], R11 ;  /* 0x0001c00b14007388 */ /* 0x0005e80000000800 */
[----:B------:R-:W-:Y:S04]  /*0860*/  STS [R20+0x200], R10 ;  /* 0x0002000a14007388 */ /* 0x000fe80000000800 */
[----:B------:R-:W-:Y:S01]  /*0870*/  STS [R20+0x240], R9 ;  /* 0x0002400914007388 */ /* 0x000fe20000000800 */
[----:B0-----:R-:W-:Y:S01]  /*0880*/  IMAD.SHL.U32 R0, R18, 0x4, RZ ;  /* 0x0000000412007824 */ /* 0x001fe200078e00ff */
[----:B-1----:R-:W0:Y:S02]  /*0890*/  LDC.64 R22, c[0x0][0x218] ;  /* 0x00008600ff167b82 */ /* 0x002e240000000a00 */
[----:B------:R1:W-:Y:S04]  /*08a0*/  STS [R20+0x2c0], R5 ;  /* 0x0002c00514007388 */ /* 0x0003e80000000800 */
[----:B------:R-:W-:Y:S01]  /*08b0*/  STS [R20+0x280], R8 ;  /* 0x0002800814007388 */ /* 0x000fe20000000800 */
[----:B------:R-:W-:Y:S01]  /*08c0*/  LOP3.LUT R0, R0, 0x3fc, RZ, 0xc0, !PT ;  /* 0x000003fc00007812 */ /* 0x000fe200078ec0ff */
[----:B--2---:R-:W-:-:S03]  /*08d0*/  VIADD R11, R12, UR4 ;  /* 0x000000040c0b7c36 */ /* 0x004fc60008000000 */
[C---:B-1----:R-:W-:Y:S01]  /*08e0*/  LOP3.LUT R5, R0.reuse, 0x400, RZ, 0xfc, !PT ;  /* 0x0000040000057812 */ /* 0x042fe200078efcff */
[----:B------:R-:W-:-:S03]  /*08f0*/  IMAD R11, R0, 0x4, R11 ;  /* 0x00000004000b7824 */ /* 0x000fc600078e020b */
[----:B------:R-:W-:Y:S01]  /*0900*/  SHF.R.U32.HI R6, RZ, 0x4, R5 ;  /* 0x00000004ff067819 */ /* 0x000fe20000011605 */
[----:B------:R1:W-:Y:S04]  /*0910*/  STS [R20+0x300], R7 ;  /* 0x0003000714007388 */ /* 0x0003e80000000800 */
[----:B------:R-:W-:Y:S04]  /*0920*/  STS [R20+0x340], R28 ;  /* 0x0003401c14007388 */ /* 0x000fe80000000800 */
[----:B------:R-:W-:Y:S04]  /*0930*/  STS [R20+0x380], R16 ;  /* 0x0003801014007388 */ /* 0x000fe80000000800 */
[----:B------:R-:W-:Y:S04]  /*0940*/  STS [R20], R29 ;  /* 0x0000001d14007388 */ /* 0x000fe80000000800 */
[----:B------:R0:W-:Y:S01]  /*0950*/  STS [R20+0x3c0], R17 ;  /* 0x0003c01114007388 */ /* 0x0001e20000000800 */
[----:B------:R-:W-:Y:S01]  /*0960*/  BAR.SYNC.DEFER_BLOCKING 0x0 ;  /* 0x0000000000007b1d */ /* 0x000fe20000010000 */
[----:B-1----:R-:W-:-:S02]  /*0970*/  LOP3.LUT R7, R0, 0x800, RZ, 0xfc, !PT ;  /* 0x0000080000077812 */ /* 0x002fc400078efcff */
[----:B------:R-:W-:Y:S02]  /*0980*/  LOP3.LUT R8, R0, 0xc00, RZ, 0xfc, !PT ;  /* 0x00000c0000087812 */ /* 0x000fe400078efcff */
[----:B------:R-:W-:Y:S02]  /*0990*/  LOP3.LUT R6, R6, 0x70, RZ, 0xc0, !PT ;  /* 0x0000007006067812 */ /* 0x000fe400078ec0ff */
[----:B------:R-:W-:Y:S02]  /*09a0*/  SHF.R.S32.HI R5, RZ, 0x1f, R4 ;  /* 0x0000001fff057819 */ /* 0x000fe40000011404 */
[----:B------:R-:W-:Y:S02]  /*09b0*/  SHF.R.U32.HI R7, RZ, 0x4, R7 ;  /* 0x00000004ff077819 */ /* 0x000fe40000011607 */
[----:B------:R-:W-:Y:S01]  /*09c0*/  SHF.R.U32.HI R8, RZ, 0x4, R8 ;  /* 0x00000004ff087819 */ /* 0x000fe20000011608 */
[----:B------:R-:W-:Y:S01]  /*09d0*/  VIADD R9, R6, UR4 ;  /* 0x0000000406097c36 */ /* 0x000fe20008000000 */
[----:B------:R-:W-:-:S02]  /*09e0*/  LEA.HI R5, R5, R4, RZ, 0x9 ;  /* 0x0000000405057211 */ /* 0x000fc400078f48ff */
[----:B------:R-:W-:Y:S01]  /*09f0*/  LOP3.LUT R6, R7, 0xb0, RZ, 0xc0, !PT ;  /* 0x000000b007067812 */ /* 0x000fe200078ec0ff */
[----:B------:R-:W1:Y:S01]  /*0a00*/  LDS.128 R16, [R11] ;  /* 0x000000000b107984 */ /* 0x000e620000000c00 */
[----:B------:R-:W-:Y:S01]  /*0a10*/  LOP3.LUT R8, R8, 0xf0, RZ, 0xc0, !PT ;  /* 0x000000f008087812 */ /* 0x000fe200078ec0ff */
[----:B------:R-:W-:Y:S01]  /*0a20*/  IMAD R12, R0, 0x4, R9 ;  /* 0x00000004000c7824 */ /* 0x000fe200078e0209 */
[----:B------:R-:W-:Y:S02]  /*0a30*/  LOP3.LUT R7, R5, 0xfffffe00, RZ, 0xc0, !PT ;  /* 0xfffffe0005077812 */ /* 0x000fe400078ec0ff */
[----:B------:R-:W-:Y:S01]  /*0a40*/  SHF.R.S32.HI R24, RZ, 0x9, R5 ;  /* 0x00000009ff187819 */ /* 0x000fe20000011405 */
[----:B------:R-:W-:Y:S02]  /*0a50*/  VIADD R5, R6, UR4 ;  /* 0x0000000406057c36 */ /* 0x000fe40008000000 */
[----:B------:R-:W-:Y:S01]  /*0a60*/  VIADD R9, R8, UR4 ;  /* 0x0000000408097c36 */ /* 0x000fe20008000000 */
[----:B------:R-:W2:Y:S01]  /*0a70*/  LDS.128 R12, [R12+0x1000] ;  /* 0x001000000c0c7984 */ /* 0x000ea20000000c00 */
[----:B------:R-:W-:-:S02]  /*0a80*/  IMAD R8, R0, 0x4, R5 ;  /* 0x0000000400087824 */ /* 0x000fc400078e0205 */
[----:B------:R-:W-:Y:S02]  /*0a90*/  IMAD.IADD R7, R4, 0x1, -R7 ;  /* 0x0000000104077824 */ /* 0x000fe400078e0a07 */
[----:B------:R-:W-:Y:S01]  /*0aa0*/  IMAD R5, R0, 0x4, R9 ;  /* 0x0000000400057824 */ /* 0x000fe200078e0209 */
[----:B------:R-:W-:Y:S01]  /*0ab0*/  LOP3.LUT R25, R2, R3, RZ, 0xfc, !PT ;  /* 0x0000000302197212 */ /* 0x000fe200078efcff */
[----:B------:R-:W-:Y:S01]  /*0ac0*/  IMAD R24, R24, 0x1200, R7 ;  /* 0x0000120018187824 */ /* 0x000fe200078e0207 */
[----:B------:R-:W3:Y:S04]  /*0ad0*/  LDS.128 R8, [R8+0x2000] ;  /* 0x0020000008087984 */ /* 0x000ee80000000c00 */
[----:B------:R-:W4:Y:S01]  /*0ae0*/  LDS.128 R4, [R5+0x3000] ;  /* 0x0030000005047984 */ /* 0x000f220000000c00 */
[C---:B------:R-:W-:Y:S01]  /*0af0*/  ISETP.LT.AND P1, PT, R25.reuse, 0x9, !P0 ;  /* 0x000000091900780c */ /* 0x040fe20004721270 */
[----:B------:R-:W-:-:S04]  /*0b00*/  IMAD R3, R25, 0x200, R24 ;  /* 0x0000020019037824 */ /* 0x000fc800078e0218 */
[----:B0-----:R-:W-:Y:S01]  /*0b10*/  IMAD.WIDE R20, R3, 0x4, R22 ;  /* 0x0000000403147825 */ /* 0x001fe200078e0216 */
[C---:B------:R-:W-:Y:S02]  /*0b20*/  LOP3.LUT R27, R25.reuse, 0x4, RZ, 0xfc, !PT ;  /* 0x00000004191b7812 */ /* 0x040fe400078efcff */
[----:B------:R-:W-:-:S05]  /*0b30*/  LOP3.LUT R25, R25, 0x8, RZ, 0xfc, !PT ;  /* 0x0000000819197812 */ /* 0x000fca00078efcff */
[----:B-1----:R0:W-:Y:S01]  /*0b40*/  @P1 STG.E.128 desc[UR6][R20.64], R16 ;  /* 0x0000001014001986 */ /* 0x0021e2000c101d06 */
[----:B------:R-:W-:Y:S02]  /*0b50*/  ISETP.LT.AND P2, PT, R27, 0x9, !P0 ;  /* 0x000000091b00780c */ /* 0x000fe40004741270 */
[----:B------:R-:W-:Y:S01]  /*0b60*/  ISETP.LT.AND P0, PT, R25, 0x9, !P0 ;  /* 0x000000091900780c */ /* 0x000fe20004701270 */
[--C-:B------:R-:W-:Y:S01]  /*0b70*/  IMAD R0, R27, 0x200, R24.reuse ;  /* 0x000002001b007824 */ /* 0x100fe200078e0218 */
[----:B0-----:R-:W0:Y:S01]  /*0b80*/  LDC.64 R20, c[0x0][0x220] ;  /* 0x00008800ff147b82 */ /* 0x001e220000000a00 */
[----:B------:R-:W-:Y:S02]  /*0b90*/  IMAD R2, R25, 0x200, R24 ;  /* 0x0000020019027824 */ /* 0x000fe400078e0218 */
[----:B------:R-:W-:Y:S02]  /*0ba0*/  VIADD R27, R3, 0x1800 ;  /* 0x00001800031b7836 */ /* 0x000fe40000000000 */
[----:B------:R-:W-:-:S04]  /*0bb0*/  IMAD.WIDE R28, R0, 0x4, R22 ;  /* 0x00000004001c7825 */ /* 0x000fc800078e0216 */
[--C-:B------:R-:W-:Y:S01]  /*0bc0*/  IMAD.WIDE R24, R2, 0x4, R22.reuse ;  /* 0x0000000402187825 */ /* 0x100fe200078e0216 */
[----:B--2---:R-:W-:Y:S03]  /*0bd0*/  @P2 STG.E.128 desc[UR6][R28.64], R12 ;  /* 0x0000000c1c002986 */ /* 0x004fe6000c101d06 */
[----:B------:R-:W-:Y:S01]  /*0be0*/  IMAD.WIDE R22, R27, 0x4, R22 ;  /* 0x000000041b167825 */ /* 0x000fe200078e0216 */
[----:B---3--:R0:W-:Y:S04]  /*0bf0*/  @P0 STG.E.128 desc[UR6][R24.64], R8 ;  /* 0x0000000818000986 */ /* 0x0081e8000c101d06 */
[----:B----4-:R1:W-:Y:S01]  /*0c00*/  @P3 STG.E.128 desc[UR6][R22.64], R4 ;  /* 0x0000000416003986 */ /* 0x0103e2000c101d06 */
[----:B0-----:R-:W-:-:S04]  /*0c10*/  IMAD.WIDE R24, R0, 0x4, R20 ;  /* 0x0000000400187825 */ /* 0x001fc800078e0214 */
[----:B-1----:R-:W-:-:S04]  /*0c20*/  IMAD.WIDE R22, R3, 0x4, R20 ;  /* 0x0000000403167825 */ /* 0x002fc800078e0214 */
[--C-:B------:R-:W-:Y:S01]  /*0c30*/  IMAD.WIDE R2, R2, 0x4, R20.reuse ;  /* 0x0000000402027825 */ /* 0x100fe200078e0214 */
[----:B------:R0:W-:Y:S04]  /*0c40*/  @P1 STG.E.128 desc[UR6][R22.64], R16 ;  /* 0x0000001016001986 */ /* 0x0001e8000c101d06 */
[----:B------:R0:W-:Y:S01]  /*0c50*/  @P2 STG.E.128 desc[UR6][R24.64], R12 ;  /* 0x0000000c18002986 */ /* 0x0001e2000c101d06 */
[----:B------:R-:W-:-:S03]  /*0c60*/  IMAD.WIDE R20, R27, 0x4, R20 ;  /* 0x000000041b147825 */ /* 0x000fc600078e0214 */
[----:B------:R0:W-:Y:S02]  /*0c70*/  @P0 STG.E.128 desc[UR6][R2.64], R8 ;  /* 0x0000000802000986 */ /* 0x0001e4000c101d06 */
[----:B0-----:R-:W-:Y:S05]  /*0c80*/  @!P3 EXIT ;  /* 0x000000000000b94d */ /* 0x001fea0003800000 */
[----:B------:R-:W-:Y:S01]  /*0c90*/  STG.E.128 desc[UR6][R20.64], R4 ;  /* 0x0000000414007986 */ /* 0x000fe2000c101d06 */
[----:B------:R-:W-:Y:S05]  /*0ca0*/  EXIT ;  /* 0x000000000000794d */ /* 0x000fea0003800000 */
.L_x_0:
[----:B------:R-:W-:-:S00]  /*0cb0*/  BRA `(.L_x_0) ;  /* 0xfffffffc00fc7947 */ /* 0x000fc0000383ffff */
[----:B------:R-:W-:-:S00]  /*0cc0*/  NOP ;  /* 0x0000000000007918 */ /* 0x000fc00000000000 */
        /* <DEDUP_REMOVED lines=11> */
.L_x_1:


//--------------------- .nv.shared.triton_poi_fused_convolution_div_max_pool2d_with_indices_relu_sub_38 --------------------------
	.section	.nv.shared.triton_poi_fused_convolution_div_max_pool2d_with_indices_relu_sub_38,"aw",@nobits
	.sectionflags	@""
	.align	16
	.zero		1024


//--------------------- .nv.constant0.triton_poi_fused_convolution_div_max_pool2d_with_indices_relu_sub_38 --------------------------
	.section	.nv.constant0.triton_poi_fused_convolution_div_max_pool2d_with_indices_relu_sub_38,"a",@progbits
	.sectionflags	@""
	.align	4
.nv.constant0.triton_poi_fused_convolution_div_max_pool2d_with_indices_relu_sub_38:
	.zero		560
